//
// Generated by NVIDIA NVVM Compiler
//
// Compiler Build ID: CL-36424714
// Cuda compilation tools, release 13.0, V13.0.88
// Based on NVVM 20.0.0
//

.version 9.0
.target sm_100
.address_size 64

	// .globl	_Z6filterPKjPjjj
// _ZZ6filterPKjPjjjE12shared_block has been demoted

.visible .entry _Z6filterPKjPjjj(
	.param .u64 .ptr .align 1 _Z6filterPKjPjjj_param_0,
	.param .u64 .ptr .align 1 _Z6filterPKjPjjj_param_1,
	.param .u32 _Z6filterPKjPjjj_param_2,
	.param .u32 _Z6filterPKjPjjj_param_3
)
{
	.reg .pred 	%p<39>;
	.reg .b32 	%r<84>;
	.reg .b64 	%rd<25>;
	// demoted variable
	.shared .align 4 .b8 _ZZ6filterPKjPjjjE12shared_block[4624];
	ld.param.u64 	%rd3, [_Z6filterPKjPjjj_param_0];
	ld.param.u64 	%rd2, [_Z6filterPKjPjjj_param_1];
	ld.param.u32 	%r12, [_Z6filterPKjPjjj_param_2];
	ld.param.u32 	%r13, [_Z6filterPKjPjjj_param_3];
	cvta.to.global.u64 	%rd1, %rd3;
	mov.u32 	%r14, %ctaid.x;
	mov.u32 	%r15, %ntid.x;
	mul.lo.s32 	%r1, %r14, %r15;
	mov.u32 	%r2, %tid.x;
	add.s32 	%r3, %r1, %r2;
	mov.u32 	%r16, %ctaid.y;
	mov.u32 	%r17, %ntid.y;
	mul.lo.s32 	%r4, %r16, %r17;
	mov.u32 	%r5, %tid.y;
	add.s32 	%r6, %r4, %r5;
	add.s32 	%r7, %r2, 1;
	add.s32 	%r8, %r5, 1;
	setp.ge.u32 	%p1, %r6, %r12;
	mad.lo.s32 	%r18, %r5, 34, %r2;
	shl.b32 	%r19, %r18, 2;
	mov.u32 	%r20, _ZZ6filterPKjPjjjE12shared_block;
	add.s32 	%r21, %r19, %r20;
	add.s32 	%r9, %r21, 136;
	@%p1 bra 	$L__BB0_2;
	mad.lo.s32 	%r22, %r6, 1920, %r3;
	mul.wide.s32 	%rd4, %r22, 4;
	add.s64 	%rd5, %rd1, %rd4;
	ld.global.u32 	%r23, [%rd5];
	st.shared.u32 	[%r9+4], %r23;
$L__BB0_2:
	or.b32  	%r24, %r2, %r5;
	setp.ne.s32 	%p2, %r24, 0;
	@%p2 bra 	$L__BB0_5;
	setp.lt.s32 	%p3, %r3, 1;
	setp.eq.s32 	%p4, %r6, 0;
	or.pred  	%p5, %p3, %p4;
	@%p5 bra 	$L__BB0_5;
	add.s32 	%r25, %r6, -1;
	mad.lo.s32 	%r26, %r13, %r25, %r3;
	add.s32 	%r27, %r26, -1;
	mul.wide.u32 	%rd6, %r27, 4;
	add.s64 	%rd7, %rd1, %rd6;
	ld.global.u32 	%r28, [%rd7];
	st.shared.u32 	[_ZZ6filterPKjPjjjE12shared_block], %r28;
$L__BB0_5:
	setp.ne.s32 	%p6, %r2, 31;
	setp.ne.s32 	%p7, %r5, 0;
	or.pred  	%p8, %p6, %p7;
	@%p8 bra 	$L__BB0_8;
	add.s32 	%r29, %r13, -1;
	setp.ge.u32 	%p9, %r3, %r29;
	setp.eq.s32 	%p10, %r6, 0;
	or.pred  	%p11, %p9, %p10;
	@%p11 bra 	$L__BB0_8;
	add.s32 	%r30, %r6, -1;
	add.s32 	%r31, %r7, %r1;
	mad.lo.s32 	%r32, %r13, %r30, %r31;
	mul.wide.u32 	%rd8, %r32, 4;
	add.s64 	%rd9, %rd1, %rd8;
	ld.global.u32 	%r33, [%rd9];
	st.shared.u32 	[_ZZ6filterPKjPjjjE12shared_block+132], %r33;
$L__BB0_8:
	setp.ne.s32 	%p12, %r2, 0;
	setp.ne.s32 	%p13, %r5, 31;
	or.pred  	%p14, %p12, %p13;
	@%p14 bra 	$L__BB0_11;
	setp.lt.s32 	%p21, %r3, 1;
	add.s32 	%r40, %r12, -1;
	setp.ge.u32 	%p22, %r6, %r40;
	or.pred  	%p23, %p21, %p22;
	@%p23 bra 	$L__BB0_14;
	add.s32 	%r41, %r8, %r4;
	mad.lo.s32 	%r42, %r13, %r41, %r3;
	add.s32 	%r43, %r42, -1;
	mul.wide.u32 	%rd12, %r43, 4;
	add.s64 	%rd13, %rd1, %rd12;
	ld.global.u32 	%r44, [%rd13];
	st.shared.u32 	[_ZZ6filterPKjPjjjE12shared_block+4488], %r44;
	bra.uni 	$L__BB0_14;
$L__BB0_11:
	setp.ne.s32 	%p15, %r5, 31;
	setp.ne.s32 	%p16, %r2, 31;
	or.pred  	%p17, %p16, %p15;
	@%p17 bra 	$L__BB0_14;
	add.s32 	%r34, %r13, -1;
	setp.ge.u32 	%p18, %r3, %r34;
	add.s32 	%r35, %r12, -1;
	setp.ge.u32 	%p19, %r6, %r35;
	or.pred  	%p20, %p18, %p19;
	@%p20 bra 	$L__BB0_14;
	add.s32 	%r36, %r8, %r4;
	add.s32 	%r37, %r7, %r1;
	mad.lo.s32 	%r38, %r13, %r36, %r37;
	mul.wide.u32 	%rd10, %r38, 4;
	add.s64 	%rd11, %rd1, %rd10;
	ld.global.u32 	%r39, [%rd11];
	st.shared.u32 	[_ZZ6filterPKjPjjjE12shared_block+4620], %r39;
$L__BB0_14:
	setp.ne.s32 	%p24, %r2, 0;
	setp.lt.s32 	%p25, %r3, 1;
	mad.lo.s32 	%r10, %r8, 136, %r20;
	or.pred  	%p26, %p24, %p25;
	@%p26 bra 	$L__BB0_16;
	mad.lo.s32 	%r46, %r13, %r6, %r3;
	add.s32 	%r47, %r46, -1;
	mul.wide.u32 	%rd14, %r47, 4;
	add.s64 	%rd15, %rd1, %rd14;
	ld.global.u32 	%r48, [%rd15];
	st.shared.u32 	[%r10], %r48;
$L__BB0_16:
	setp.ne.s32 	%p27, %r2, 31;
	add.s32 	%r49, %r13, -1;
	setp.ge.u32 	%p28, %r3, %r49;
	or.pred  	%p29, %p27, %p28;
	@%p29 bra 	$L__BB0_18;
	add.s32 	%r50, %r7, %r1;
	mad.lo.s32 	%r51, %r13, %r6, %r50;
	mul.wide.u32 	%rd16, %r51, 4;
	add.s64 	%rd17, %rd1, %rd16;
	ld.global.u32 	%r52, [%rd17];
	st.shared.u32 	[%r10+132], %r52;
$L__BB0_18:
	setp.ne.s32 	%p30, %r5, 0;
	setp.eq.s32 	%p31, %r6, 0;
	shl.b32 	%r53, %r2, 2;
	add.s32 	%r11, %r20, %r53;
	or.pred  	%p32, %p30, %p31;
	@%p32 bra 	$L__BB0_20;
	add.s32 	%r55, %r6, -1;
	mad.lo.s32 	%r56, %r13, %r55, %r3;
	mul.wide.u32 	%rd18, %r56, 4;
	add.s64 	%rd19, %rd1, %rd18;
	ld.global.u32 	%r57, [%rd19];
	st.shared.u32 	[%r11+4], %r57;
$L__BB0_20:
	setp.ne.s32 	%p33, %r5, 31;
	add.s32 	%r58, %r12, -1;
	setp.ge.u32 	%p34, %r6, %r58;
	or.pred  	%p35, %p33, %p34;
	@%p35 bra 	$L__BB0_22;
	add.s32 	%r59, %r8, %r4;
	mad.lo.s32 	%r60, %r13, %r59, %r3;
	mul.wide.u32 	%rd20, %r60, 4;
	add.s64 	%rd21, %rd1, %rd20;
	ld.global.u32 	%r61, [%rd21];
	st.shared.u32 	[%r11+4492], %r61;
$L__BB0_22:
	setp.ge.u32 	%p36, %r6, %r12;
	bar.sync 	0;
	setp.ge.u32 	%p37, %r3, %r13;
	or.pred  	%p38, %p37, %p36;
	@%p38 bra 	$L__BB0_24;
	ld.shared.u32 	%r62, [%r9+-136];
	ld.shared.u32 	%r63, [%r9+-132];
	add.s32 	%r64, %r63, %r62;
	ld.shared.u32 	%r65, [%r9+-128];
	add.s32 	%r66, %r65, %r64;
	ld.shared.u32 	%r67, [%r9];
	add.s32 	%r68, %r67, %r66;
	ld.shared.u32 	%r69, [%r9+4];
	mad.lo.s32 	%r70, %r69, 3, %r68;
	ld.shared.u32 	%r71, [%r9+8];
	add.s32 	%r72, %r71, %r70;
	ld.shared.u32 	%r73, [%r9+136];
	add.s32 	%r74, %r73, %r72;
	ld.shared.u32 	%r75, [%r9+140];
	add.s32 	%r76, %r75, %r74;
	ld.shared.u32 	%r77, [%r9+144];
	add.s32 	%r78, %r77, %r76;
	mul.hi.s32 	%r79, %r78, 780903145;
	shr.u32 	%r80, %r79, 31;
	shr.s32 	%r81, %r79, 1;
	add.s32 	%r82, %r81, %r80;
	mad.lo.s32 	%r83, %r13, %r6, %r3;
	cvta.to.global.u64 	%rd22, %rd2;
	mul.wide.u32 	%rd23, %r83, 4;
	add.s64 	%rd24, %rd22, %rd23;
	st.global.u32 	[%rd24], %r82;
$L__BB0_24:
	ret;

}


// ===== COMPILED SASS (sm_100) =====

	.target	sm_100

	.elftype	@"ET_EXEC"


//--------------------- .note.nv.tkinfo           --------------------------
	.section	.note.nv.tkinfo,"",@"SHT_NOTE"
	.sectionflags	@"SHF_NOTE_NV_TKINFO"
	.tkinfo
        /*0018*/ 	.word	0x00000002
        /*0030*/ 	.string	""
        /*0030*/ 	.string	"ptxas"
        /*0030*/ 	.string	"Cuda compilation tools, release 13.0, V13.0.88"
        /*0030*/ 	.string	"Build cuda_13.0.r13.0/compiler.36424714_0"
        /*0030*/ 	.string	"-arch sm_100 -m 64 "



//--------------------- .note.nv.cuinfo           --------------------------
	.section	.note.nv.cuinfo,"",@"SHT_NOTE"
	.sectionflags	@"SHF_NOTE_NV_CUINFO"
        /*0018*/ 	.short	0x0002
        /*001a*/ 	.short	0x0064
        /*001c*/ 	.short	0x0082
	.zero		2


//--------------------- .nv.info                  --------------------------
	.section	.nv.info,"",@"SHT_CUDA_INFO"
	.align	4


	//----- nvinfo : EIATTR_REGCOUNT
	.align		4
        /*0000*/ 	.byte	0x04, 0x2f
        /*0002*/ 	.short	(.L_1 - .L_0)
	.align		4
.L_0:
        /*0004*/ 	.word	index@(_Z6filterPKjPjjj)
        /*0008*/ 	.word	0x00000016


	//----- nvinfo : EIATTR_FRAME_SIZE
	.align		4
.L_1:
        /*000c*/ 	.byte	0x04, 0x11
        /*000e*/ 	.short	(.L_3 - .L_2)
	.align		4
.L_2:
        /*0010*/ 	.word	index@(_Z6filterPKjPjjj)
        /*0014*/ 	.word	0x00000000


	//----- nvinfo : EIATTR_MIN_STACK_SIZE
	.align		4
.L_3:
        /*0018*/ 	.byte	0x04, 0x12
        /*001a*/ 	.short	(.L_5 - .L_4)
	.align		4
.L_4:
        /*001c*/ 	.word	index@(_Z6filterPKjPjjj)
        /*0020*/ 	.word	0x00000000
.L_5:


//--------------------- .nv.compat                --------------------------
	.section	.nv.compat,"",@"SHT_CUDA_COMPAT_INFO"
	.align	4
        /*0000*/ 	.byte	0x02, 0x09, 0x00, 0x00, 0x02, 0x02, 0x01, 0x00, 0x02, 0x05, 0x05, 0x00, 0x03, 0x07, 0x01, 0x01
        /*0010*/ 	.byte	0x02, 0x03, 0x00, 0x00, 0x02, 0x06, 0x01, 0x00, 0x04, 0x0b, 0x08, 0x00, 0x09, 0x00, 0x00, 0x00
        /*0020*/ 	.byte	0x00, 0x00, 0x00, 0x00


//--------------------- .nv.info._Z6filterPKjPjjj --------------------------
	.section	.nv.info._Z6filterPKjPjjj,"",@"SHT_CUDA_INFO"
	.sectionflags	@""
	.align	4


	//----- nvinfo : EIATTR_CUDA_API_VERSION
	.align		4
        /*0000*/ 	.byte	0x04, 0x37
        /*0002*/ 	.short	(.L_7 - .L_6)
.L_6:
        /*0004*/ 	.word	0x00000082


	//----- nvinfo : EIATTR_KPARAM_INFO
	.align		4
.L_7:
        /*0008*/ 	.byte	0x04, 0x17
        /*000a*/ 	.short	(.L_9 - .L_8)
.L_8:
        /*000c*/ 	.word	0x00000000
        /*0010*/ 	.short	0x0003
        /*0012*/ 	.short	0x0014
        /*0014*/ 	.byte	0x00, 0xf0, 0x11, 0x00


	//----- nvinfo : EIATTR_KPARAM_INFO
	.align		4
.L_9:
        /*0018*/ 	.byte	0x04, 0x17
        /*001a*/ 	.short	(.L_11 - .L_10)
.L_10:
        /*001c*/ 	.word	0x00000000
        /*0020*/ 	.short	0x0002
        /*0022*/ 	.short	0x0010
        /*0024*/ 	.byte	0x00, 0xf0, 0x11, 0x00


	//----- nvinfo : EIATTR_KPARAM_INFO
	.align		4
.L_11:
        /*0028*/ 	.byte	0x04, 0x17
        /*002a*/ 	.short	(.L_13 - .L_12)
.L_12:
        /*002c*/ 	.word	0x00000000
        /*0030*/ 	.short	0x0001
        /*0032*/ 	.short	0x0008
        /*0034*/ 	.byte	0x00, 0xf5, 0x21, 0x00


	//----- nvinfo : EIATTR_KPARAM_INFO
	.align		4
.L_13:
        /*0038*/ 	.byte	0x04, 0x17
        /*003a*/ 	.short	(.L_15 - .L_14)
.L_14:
        /*003c*/ 	.word	0x00000000
        /*0040*/ 	.short	0x0000
        /*0042*/ 	.short	0x0000
        /*0044*/ 	.byte	0x00, 0xf5, 0x21, 0x00


	//----- nvinfo : EIATTR_SPARSE_MMA_MASK
	.align		4
.L_15:
        /*0048*/ 	.byte	0x03, 0x50
        /*004a*/ 	.short	0x0000


	//----- nvinfo : EIATTR_MAXREG_COUNT
	.align		4
        /*004c*/ 	.byte	0x03, 0x1b
        /*004e*/ 	.short	0x00ff


	//----- nvinfo : EIATTR_NUM_BARRIERS
	.align		4
        /*0050*/ 	.byte	0x02, 0x4c
        /*0052*/ 	.byte	0x01
	.zero		1


	//----- nvinfo : EIATTR_MERCURY_ISA_VERSION
	.align		4
        /*0054*/ 	.byte	0x03, 0x5f
        /*0056*/ 	.short	0x0101


	//----- nvinfo : EIATTR_VRC_CTA_INIT_COUNT
	.align		4
        /*0058*/ 	.byte	0x02, 0x4a
	.zero		1
	.zero		1


	//----- nvinfo : EIATTR_EXIT_INSTR_OFFSETS
	.align		4
        /*005c*/ 	.byte	0x04, 0x1c
        /*005e*/ 	.short	(.L_17 - .L_16)


	//   ....[0]....
.L_16:
        /*0060*/ 	.word	0x00000710


	//   ....[1]....
        /*0064*/ 	.word	0x00000870


	//----- nvinfo : EIATTR_CRS_STACK_SIZE
	.align		4
.L_17:
        /*0068*/ 	.byte	0x04, 0x1e
        /*006a*/ 	.short	(.L_19 - .L_18)
.L_18:
        /*006c*/ 	.word	0x00000000


	//----- nvinfo : EIATTR_CBANK_PARAM_SIZE
	.align		4
.L_19:
        /*0070*/ 	.byte	0x03, 0x19
        /*0072*/ 	.short	0x0018


	//----- nvinfo : EIATTR_PARAM_CBANK
	.align		4
        /*0074*/ 	.byte	0x04, 0x0a
        /*0076*/ 	.short	(.L_21 - .L_20)
	.align		4
.L_20:
        /*0078*/ 	.word	index@(.nv.constant0._Z6filterPKjPjjj)
        /*007c*/ 	.short	0x0380
        /*007e*/ 	.short	0x0018


	//----- nvinfo : EIATTR_SW_WAR
	.align		4
.L_21:
        /*0080*/ 	.byte	0x04, 0x36
        /*0082*/ 	.short	(.L_23 - .L_22)
.L_22:
        /*0084*/ 	.word	0x00000008
.L_23:


//--------------------- .nv.callgraph             --------------------------
	.section	.nv.callgraph,"",@"SHT_CUDA_CALLGRAPH"
	.align	4
	.sectionentsize	8
	.align		4
        /*0000*/ 	.word	0x00000000
	.align		4
        /*0004*/ 	.word	0xffffffff
	.align		4
        /*0008*/ 	.word	0x00000000
	.align		4
        /*000c*/ 	.word	0xfffffffe
	.align		4
        /*0010*/ 	.word	0x00000000
	.align		4
        /*0014*/ 	.word	0xfffffffd
	.align		4
        /*0018*/ 	.word	0x00000000
	.align		4
        /*001c*/ 	.word	0xfffffffc


//--------------------- .text._Z6filterPKjPjjj    --------------------------
	.section	.text._Z6filterPKjPjjj,"ax",@progbits
	.align	128
        .global         _Z6filterPKjPjjj
        .type           _Z6filterPKjPjjj,@function
        .size           _Z6filterPKjPjjj,(.L_x_4 - _Z6filterPKjPjjj)
        .other          _Z6filterPKjPjjj,@"STO_CUDA_ENTRY STV_DEFAULT"
_Z6filterPKjPjjj:
.text._Z6filterPKjPjjj:
[----:B------:R-:W-:Y:S01]  /*0000*/  LDC R1, c[0x0][0x37c] ;  /* 0x0000df00ff017b82 */ /* 0x000fe20000000800 */
[----:B------:R-:W0:Y:S07]  /*0010*/  S2R R7, SR_TID.Y ;  /* 0x0000000000077919 */ /* 0x000e2e0000002200 */
[----:B------:R-:W1:Y:S01]  /*0020*/  S2UR UR5, SR_CTAID.Y ;  /* 0x00000000000579c3 */ /* 0x000e620000002600 */
[----:B------:R-:W2:Y:S01]  /*0030*/  LDCU UR6, c[0x0][0x360] ;  /* 0x00006c00ff0677ac */ /* 0x000ea20008000800 */
[----:B------:R-:W3:Y:S01]  /*0040*/  S2R R2, SR_TID.X ;  /* 0x0000000000027919 */ /* 0x000ee20000002100 */
[----:B------:R-:W1:Y:S05]  /*0050*/  LDCU UR7, c[0x0][0x364] ;  /* 0x00006c80ff0777ac */ /* 0x000e6a0008000800 */
[----:B------:R-:W2:Y:S01]  /*0060*/  S2UR UR4, SR_CTAID.X ;  /* 0x00000000000479c3 */ /* 0x000ea20000002500 */
[----:B------:R-:W4:Y:S01]  /*0070*/  LDCU UR9, c[0x0][0x394] ;  /* 0x00007280ff0977ac */ /* 0x000f220008000800 */
[----:B------:R-:W5:Y:S01]  /*0080*/  LDCU UR8, c[0x0][0x390] ;  /* 0x00007200ff0877ac */ /* 0x000f620008000800 */
[----:B------:R-:W5:Y:S01]  /*0090*/  LDCU.64 UR10, c[0x0][0x358] ;  /* 0x00006b00ff0a77ac */ /* 0x000f620008000a00 */
[----:B-1----:R-:W-:-:S02]  /*00a0*/  UIMAD UR5, UR5, UR7, URZ ;  /* 0x00000007050572a4 */ /* 0x002fc4000f8e02ff */
[----:B----4-:R-:W-:-:S04]  /*00b0*/  UIADD3 UR7, UPT, UPT, UR9, -0x1, URZ ;  /* 0xffffffff09077890 */ /* 0x010fc8000fffe0ff */
[C---:B0-----:R-:W-:Y:S01]  /*00c0*/  VIADD R0, R7.reuse, UR5 ;  /* 0x0000000507007c36 */ /* 0x041fe20008000000 */
[----:B--2---:R-:W-:Y:S01]  /*00d0*/  UIMAD UR4, UR4, UR6, URZ ;  /* 0x00000006040472a4 */ /* 0x004fe2000f8e02ff */
[----:B------:R-:W-:Y:S02]  /*00e0*/  ISETP.NE.AND P0, PT, R7, RZ, PT ;  /* 0x000000ff0700720c */ /* 0x000fe40003f05270 */
[----:B---3--:R-:W-:Y:S02]  /*00f0*/  LOP3.LUT P2, RZ, R2, R7, RZ, 0xfc, !PT ;  /* 0x0000000702ff7212 */ /* 0x008fe4000784fcff */
[----:B------:R-:W-:Y:S01]  /*0100*/  ISETP.NE.AND P1, PT, R0, RZ, PT ;  /* 0x000000ff0000720c */ /* 0x000fe20003f25270 */
[C---:B------:R-:W-:Y:S01]  /*0110*/  VIADD R3, R2.reuse, UR4 ;  /* 0x0000000402037c36 */ /* 0x040fe20008000000 */
[----:B------:R-:W-:Y:S02]  /*0120*/  ISETP.NE.OR P4, PT, R2, 0x1f, P0 ;  /* 0x0000001f0200780c */ /* 0x000fe40000785670 */
[----:B-----5:R-:W-:-:S02]  /*0130*/  ISETP.GE.U32.AND P0, PT, R0, UR8, PT ;  /* 0x0000000800007c0c */ /* 0x020fc4000bf06070 */
[C---:B------:R-:W-:Y:S02]  /*0140*/  ISETP.GE.U32.OR P5, PT, R3.reuse, UR7, !P1 ;  /* 0x0000000703007c0c */ /* 0x040fe4000cfa6470 */
[----:B------:R-:W-:Y:S02]  /*0150*/  ISETP.LT.OR P3, PT, R3, 0x1, !P1 ;  /* 0x000000010300780c */ /* 0x000fe40004f61670 */
[----:B------:R-:W-:Y:S02]  /*0160*/  PLOP3.LUT P4, PT, P4, P5, PT, 0xf8, 0x8f ;  /* 0x00000000008f781c */ /* 0x000fe4000278bf70 */
[----:B------:R-:W-:Y:S02]  /*0170*/  PLOP3.LUT P2, PT, P2, P3, PT, 0xf8, 0x8f ;  /* 0x00000000008f781c */ /* 0x000fe40001747f70 */
[----:B------:R-:W-:-:S03]  /*0180*/  IADD3 R4, PT, PT, R2, 0x1, RZ ;  /* 0x0000000102047810 */ /* 0x000fc60007ffe0ff */
[----:B------:R-:W0:Y:S06]  /*0190*/  @!P0 LDC.64 R12, c[0x0][0x380] ;  /* 0x0000e000ff0c8b82 */ /* 0x000e2c0000000a00 */
[----:B------:R-:W-:Y:S01]  /*01a0*/  @!P4 IADD3 R5, PT, PT, R4, UR4, RZ ;  /* 0x000000040405cc10 */ /* 0x000fe2000fffe0ff */
[C---:B------:R-:W-:Y:S01]  /*01b0*/  @!P4 VIADD R14, R0.reuse, 0xffffffff ;  /* 0xffffffff000ec836 */ /* 0x040fe20000000000 */
[----:B------:R-:W1:Y:S01]  /*01c0*/  @!P4 LDC.64 R10, c[0x0][0x380] ;  /* 0x0000e000ff0acb82 */ /* 0x000e620000000a00 */
[----:B------:R-:W-:Y:S02]  /*01d0*/  @!P2 VIADD R6, R0, 0xffffffff ;  /* 0xffffffff0006a836 */ /* 0x000fe40000000000 */
[----:B------:R-:W-:-:S02]  /*01e0*/  @!P4 IMAD R17, R14, UR9, R5 ;  /* 0x000000090e11cc24 */ /* 0x000fc4000f8e0205 */
[--C-:B------:R-:W-:Y:S02]  /*01f0*/  @!P0 IMAD R5, R0, 0x780, R3.reuse ;  /* 0x0000078000058824 */ /* 0x100fe400078e0203 */
[----:B------:R-:W-:Y:S01]  /*0200*/  @!P2 IMAD R6, R6, UR9, R3 ;  /* 0x000000090606ac24 */ /* 0x000fe2000f8e0203 */
[----:B------:R-:W2:Y:S03]  /*0210*/  @!P2 LDC.64 R8, c[0x0][0x380] ;  /* 0x0000e000ff08ab82 */ /* 0x000ea60000000a00 */
[----:B------:R-:W-:Y:S02]  /*0220*/  @!P2 VIADD R15, R6, 0xffffffff ;  /* 0xffffffff060fa836 */ /* 0x000fe40000000000 */
[----:B0-----:R-:W-:-:S06]  /*0230*/  @!P0 IMAD.WIDE R12, R5, 0x4, R12 ;  /* 0x00000004050c8825 */ /* 0x001fcc00078e020c */
[----:B------:R-:W3:Y:S01]  /*0240*/  @!P0 LDG.E R13, desc[UR10][R12.64] ;  /* 0x0000000a0c0d8981 */ /* 0x000ee2000c1e1900 */
[----:B-1----:R-:W-:-:S06]  /*0250*/  @!P4 IMAD.WIDE.U32 R10, R17, 0x4, R10 ;  /* 0x00000004110ac825 */ /* 0x002fcc00078e000a */
[----:B------:R-:W4:Y:S01]  /*0260*/  @!P4 LDG.E R10, desc[UR10][R10.64] ;  /* 0x0000000a0a0ac981 */ /* 0x000f22000c1e1900 */
[----:B--2---:R-:W-:-:S05]  /*0270*/  @!P2 IMAD.WIDE.U32 R8, R15, 0x4, R8 ;  /* 0x000000040f08a825 */ /* 0x004fca00078e0008 */
[----:B------:R0:W2:Y:S01]  /*0280*/  @!P2 LDG.E R14, desc[UR10][R8.64] ;  /* 0x0000000a080ea981 */ /* 0x0000a2000c1e1900 */
[----:B------:R-:W1:Y:S01]  /*0290*/  S2R R16, SR_CgaCtaId ;  /* 0x0000000000107919 */ /* 0x000e620000008800 */
[----:B------:R-:W-:Y:S01]  /*02a0*/  MOV R5, 0x400 ;  /* 0x0000040000057802 */ /* 0x000fe20000000f00 */
[C---:B------:R-:W-:Y:S01]  /*02b0*/  IMAD R6, R7.reuse, 0x22, R2 ;  /* 0x0000002207067824 */ /* 0x040fe200078e0202 */
[----:B------:R-:W-:Y:S01]  /*02c0*/  ISETP.NE.AND P3, PT, R7, 0x1f, PT ;  /* 0x0000001f0700780c */ /* 0x000fe20003f65270 */
[----:B------:R-:W-:Y:S01]  /*02d0*/  UIADD3 UR6, UPT, UPT, UR8, -0x1, URZ ;  /* 0xffffffff08067890 */ /* 0x000fe2000fffe0ff */
[----:B-1----:R-:W-:-:S05]  /*02e0*/  LEA R5, R16, R5, 0x18 ;  /* 0x0000000510057211 */ /* 0x002fca00078ec0ff */
[----:B------:R-:W-:Y:S01]  /*02f0*/  IMAD R6, R6, 0x4, R5 ;  /* 0x0000000406067824 */ /* 0x000fe200078e0205 */
[----:B------:R-:W-:Y:S01]  /*0300*/  BSSY.RECONVERGENT B0, `(.L_x_0) ;  /* 0x000001e000007945 */ /* 0x000fe20003800200 */
[----:B0-----:R-:W-:-:S03]  /*0310*/  IADD3 R8, PT, PT, R7, 0x1, RZ ;  /* 0x0000000107087810 */ /* 0x001fc60007ffe0ff */
[----:B---3--:R0:W-:Y:S04]  /*0320*/  @!P0 STS [R6+0x8c], R13 ;  /* 0x00008c0d06008388 */ /* 0x0081e80000000800 */
[----:B----4-:R0:W-:Y:S04]  /*0330*/  @!P4 STS [R5+0x84], R10 ;  /* 0x0000840a0500c388 */ /* 0x0101e80000000800 */
[----:B--2---:R0:W-:Y:S01]  /*0340*/  @!P2 STS [R5], R14 ;  /* 0x0000000e0500a388 */ /* 0x0041e20000000800 */
[----:B------:R-:W-:-:S13]  /*0350*/  ISETP.NE.OR P2, PT, R2, RZ, P3 ;  /* 0x000000ff0200720c */ /* 0x000fda0001f45670 */
[----:B0-----:R-:W-:Y:S05]  /*0360*/  @P2 BRA `(.L_x_1) ;  /* 0x00000000002c2947 */ /* 0x001fea0003800000 */
[----:B------:R-:W-:-:S04]  /*0370*/  ISETP.GE.U32.AND P2, PT, R0, UR6, PT ;  /* 0x0000000600007c0c */ /* 0x000fc8000bf46070 */
[----:B------:R-:W-:-:S13]  /*0380*/  ISETP.LT.OR P3, PT, R3, 0x1, P2 ;  /* 0x000000010300780c */ /* 0x000fda0001761670 */
[----:B------:R-:W-:Y:S05]  /*0390*/  @P3 BRA `(.L_x_2) ;  /* 0x0000000000503947 */ /* 0x000fea0003800000 */
[----:B------:R-:W0:Y:S01]  /*03a0*/  LDC.64 R10, c[0x0][0x380] ;  /* 0x0000e000ff0a7b82 */ /* 0x000e220000000a00 */
[----:B------:R-:W-:-:S04]  /*03b0*/  VIADD R12, R8, UR5 ;  /* 0x00000005080c7c36 */ /* 0x000fc80008000000 */
[----:B------:R-:W-:-:S04]  /*03c0*/  IMAD R12, R12, UR9, R3 ;  /* 0x000000090c0c7c24 */ /* 0x000fc8000f8e0203 */
[----:B------:R-:W-:-:S04]  /*03d0*/  VIADD R9, R12, 0xffffffff ;  /* 0xffffffff0c097836 */ /* 0x000fc80000000000 */
[----:B0-----:R-:W-:-:S06]  /*03e0*/  IMAD.WIDE.U32 R10, R9, 0x4, R10 ;  /* 0x00000004090a7825 */ /* 0x001fcc00078e000a */
[----:B------:R-:W2:Y:S04]  /*03f0*/  LDG.E R10, desc[UR10][R10.64] ;  /* 0x0000000a0a0a7981 */ /* 0x000ea8000c1e1900 */
[----:B--2---:R1:W-:Y:S01]  /*0400*/  STS [R5+0x1188], R10 ;  /* 0x0011880a05007388 */ /* 0x0043e20000000800 */
[----:B------:R-:W-:Y:S05]  /*0410*/  BRA `(.L_x_2) ;  /* 0x0000000000307947 */ /* 0x000fea0003800000 */
.L_x_1:
[----:B------:R-:W-:Y:S02]  /*0420*/  ISETP.GE.U32.AND P2, PT, R0, UR6, PT ;  /* 0x0000000600007c0c */ /* 0x000fe4000bf46070 */
[----:B------:R-:W-:Y:S02]  /*0430*/  ISETP.NE.OR P3, PT, R2, 0x1f, P3 ;  /* 0x0000001f0200780c */ /* 0x000fe40001f65670 */
[----:B------:R-:W-:-:S04]  /*0440*/  ISETP.GE.U32.OR P4, PT, R3, UR7, P2 ;  /* 0x0000000703007c0c */ /* 0x000fc80009786470 */
[----:B------:R-:W-:-:S13]  /*0450*/  PLOP3.LUT P3, PT, P3, P4, PT, 0xf8, 0x8f ;  /* 0x00000000008f781c */ /* 0x000fda0001f69f70 */
[----:B------:R-:W-:Y:S05]  /*0460*/  @P3 BRA `(.L_x_2) ;  /* 0x00000000001c3947 */ /* 0x000fea0003800000 */
[----:B------:R-:W0:Y:S01]  /*0470*/  LDC.64 R10, c[0x0][0x380] ;  /* 0x0000e000ff0a7b82 */ /* 0x000e220000000a00 */
[----:B------:R-:W-:Y:S01]  /*0480*/  IADD3 R9, PT, PT, R8, UR5, RZ ;  /* 0x0000000508097c10 */ /* 0x000fe2000fffe0ff */
[----:B------:R-:W-:-:S04]  /*0490*/  VIADD R12, R4, UR4 ;  /* 0x00000004040c7c36 */ /* 0x000fc80008000000 */
[----:B------:R-:W-:-:S04]  /*04a0*/  IMAD R9, R9, UR9, R12 ;  /* 0x0000000909097c24 */ /* 0x000fc8000f8e020c */
[----:B0-----:R-:W-:-:S06]  /*04b0*/  IMAD.WIDE.U32 R10, R9, 0x4, R10 ;  /* 0x00000004090a7825 */ /* 0x001fcc00078e000a */
[----:B------:R-:W2:Y:S04]  /*04c0*/  LDG.E R10, desc[UR10][R10.64] ;  /* 0x0000000a0a0a7981 */ /* 0x000ea8000c1e1900 */
[----:B--2---:R0:W-:Y:S02]  /*04d0*/  STS [R5+0x120c], R10 ;  /* 0x00120c0a05007388 */ /* 0x0041e40000000800 */
.L_x_2:
[----:B------:R-:W-:Y:S05]  /*04e0*/  BSYNC.RECONVERGENT B0 ;  /* 0x0000000000007941 */ /* 0x000fea0003800200 */
.L_x_0:
[C---:B------:R-:W-:Y:S02]  /*04f0*/  ISETP.GE.AND P3, PT, R3.reuse, 0x1, PT ;  /* 0x000000010300780c */ /* 0x040fe40003f66270 */
[----:B------:R-:W-:Y:S02]  /*0500*/  ISETP.GE.U32.AND P4, PT, R3, UR7, PT ;  /* 0x0000000703007c0c */ /* 0x000fe4000bf86070 */
[C---:B------:R-:W-:Y:S02]  /*0510*/  ISETP.NE.OR P3, PT, R2.reuse, RZ, !P3 ;  /* 0x000000ff0200720c */ /* 0x040fe40005f65670 */
[----:B------:R-:W-:Y:S02]  /*0520*/  ISETP.NE.OR P4, PT, R2, 0x1f, P4 ;  /* 0x0000001f0200780c */ /* 0x000fe40002785670 */
[C---:B------:R-:W-:Y:S02]  /*0530*/  ISETP.NE.OR P1, PT, R7.reuse, RZ, !P1 ;  /* 0x000000ff0700720c */ /* 0x040fe40004f25670 */
[----:B------:R-:W-:-:S07]  /*0540*/  ISETP.NE.OR P2, PT, R7, 0x1f, P2 ;  /* 0x0000001f0700780c */ /* 0x000fce0001745670 */
[----:B------:R-:W2:Y:S01]  /*0550*/  @!P3 LDC.64 R16, c[0x0][0x380] ;  /* 0x0000e000ff10bb82 */ /* 0x000ea20000000a00 */
[----:B------:R-:W-:Y:S02]  /*0560*/  @!P3 IMAD R7, R0, UR9, R3 ;  /* 0x000000090007bc24 */ /* 0x000fe4000f8e0203 */
[----:B------:R-:W-:Y:S02]  /*0570*/  @!P4 VIADD R9, R4, UR4 ;  /* 0x000000040409cc36 */ /* 0x000fe40008000000 */
[C---:B------:R-:W-:Y:S01]  /*0580*/  @!P1 VIADD R4, R0.reuse, 0xffffffff ;  /* 0xffffffff00049836 */ /* 0x040fe20000000000 */
[----:B------:R-:W-:Y:S01]  /*0590*/  @!P3 IADD3 R7, PT, PT, R7, -0x1, RZ ;  /* 0xffffffff0707b810 */ /* 0x000fe20007ffe0ff */
[----:B------:R-:W-:Y:S01]  /*05a0*/  @!P4 IMAD R9, R0, UR9, R9 ;  /* 0x000000090009cc24 */ /* 0x000fe2000f8e0209 */
[----:B------:R-:W3:Y:S01]  /*05b0*/  @!P4 LDC.64 R14, c[0x0][0x380] ;  /* 0x0000e000ff0ecb82 */ /* 0x000ee20000000a00 */
[----:B------:R-:W-:-:S05]  /*05c0*/  @!P2 IADD3 R18, PT, PT, R8, UR5, RZ ;  /* 0x000000050812ac10 */ /* 0x000fca000fffe0ff */
[----:B------:R-:W-:Y:S02]  /*05d0*/  @!P2 IMAD R19, R18, UR9, R3 ;  /* 0x000000091213ac24 */ /* 0x000fe4000f8e0203 */
[----:B------:R-:W4:Y:S08]  /*05e0*/  @!P1 LDC.64 R12, c[0x0][0x380] ;  /* 0x0000e000ff0c9b82 */ /* 0x000f300000000a00 */
[----:B01----:R-:W0:Y:S01]  /*05f0*/  @!P2 LDC.64 R10, c[0x0][0x380] ;  /* 0x0000e000ff0aab82 */ /* 0x003e220000000a00 */
[----:B--2---:R-:W-:-:S04]  /*0600*/  @!P3 IMAD.WIDE.U32 R16, R7, 0x4, R16 ;  /* 0x000000040710b825 */ /* 0x004fc800078e0010 */
[----:B------:R-:W-:Y:S02]  /*0610*/  @!P1 IMAD R7, R4, UR9, R3 ;  /* 0x0000000904079c24 */ /* 0x000fe4000f8e0203 */
[----:B------:R-:W2:Y:S01]  /*0620*/  @!P3 LDG.E R17, desc[UR10][R16.64] ;  /* 0x0000000a1011b981 */ /* 0x000ea2000c1e1900 */
[----:B---3--:R-:W-:-:S06]  /*0630*/  @!P4 IMAD.WIDE.U32 R14, R9, 0x4, R14 ;  /* 0x00000004090ec825 */ /* 0x008fcc00078e000e */
[----:B------:R-:W3:Y:S01]  /*0640*/  @!P4 LDG.E R15, desc[UR10][R14.64] ;  /* 0x0000000a0e0fc981 */ /* 0x000ee2000c1e1900 */
[----:B----4-:R-:W-:-:S06]  /*0650*/  @!P1 IMAD.WIDE.U32 R12, R7, 0x4, R12 ;  /* 0x00000004070c9825 */ /* 0x010fcc00078e000c */
[----:B------:R-:W4:Y:S01]  /*0660*/  @!P1 LDG.E R13, desc[UR10][R12.64] ;  /* 0x0000000a0c0d9981 */ /* 0x000f22000c1e1900 */
[----:B0-----:R-:W-:-:S06]  /*0670*/  @!P2 IMAD.WIDE.U32 R10, R19, 0x4, R10 ;  /* 0x00000004130aa825 */ /* 0x001fcc00078e000a */
[----:B------:R-:W5:Y:S01]  /*0680*/  @!P2 LDG.E R11, desc[UR10][R10.64] ;  /* 0x0000000a0a0ba981 */ /* 0x000f62000c1e1900 */
[--C-:B------:R-:W-:Y:S02]  /*0690*/  IMAD R8, R8, 0x88, R5.reuse ;  /* 0x0000008808087824 */ /* 0x100fe400078e0205 */
[----:B------:R-:W-:Y:S01]  /*06a0*/  IMAD R2, R2, 0x4, R5 ;  /* 0x0000000402027824 */ /* 0x000fe200078e0205 */
[----:B------:R-:W-:Y:S02]  /*06b0*/  ISETP.GE.U32.OR P0, PT, R3, UR9, P0 ;  /* 0x0000000903007c0c */ /* 0x000fe40008706470 */
[----:B--2---:R0:W-:Y:S04]  /*06c0*/  @!P3 STS [R8], R17 ;  /* 0x000000110800b388 */ /* 0x0041e80000000800 */
[----:B---3--:R0:W-:Y:S04]  /*06d0*/  @!P4 STS [R8+0x84], R15 ;  /* 0x0000840f0800c388 */ /* 0x0081e80000000800 */
[----:B----4-:R0:W-:Y:S04]  /*06e0*/  @!P1 STS [R2+0x4], R13 ;  /* 0x0000040d02009388 */ /* 0x0101e80000000800 */
[----:B-----5:R0:W-:Y:S01]  /*06f0*/  @!P2 STS [R2+0x118c], R11 ;  /* 0x00118c0b0200a388 */ /* 0x0201e20000000800 */
[----:B------:R-:W-:Y:S06]  /*0700*/  BAR.SYNC.DEFER_BLOCKING 0x0 ;  /* 0x0000000000007b1d */ /* 0x000fec0000010000 */
[----:B------:R-:W-:Y:S05]  /*0710*/  @P0 EXIT ;  /* 0x000000000000094d */ /* 0x000fea0003800000 */
[----:B0-----:R-:W-:Y:S04]  /*0720*/  LDS R2, [R6] ;  /* 0x0000000006027984 */ /* 0x001fe80000000800 */
[----:B------:R-:W-:Y:S04]  /*0730*/  LDS R5, [R6+0x4] ;  /* 0x0000040006057984 */ /* 0x000fe80000000800 */
[----:B------:R-:W0:Y:S04]  /*0740*/  LDS R4, [R6+0x8] ;  /* 0x0000080006047984 */ /* 0x000e280000000800 */
[----:B------:R-:W1:Y:S04]  /*0750*/  LDS R7, [R6+0x88] ;  /* 0x0000880006077984 */ /* 0x000e680000000800 */
[----:B------:R-:W2:Y:S04]  /*0760*/  LDS R9, [R6+0x8c] ;  /* 0x00008c0006097984 */ /* 0x000ea80000000800 */
[----:B------:R-:W-:Y:S04]  /*0770*/  LDS R11, [R6+0x90] ;  /* 0x00009000060b7984 */ /* 0x000fe80000000800 */
[----:B------:R-:W3:Y:S04]  /*0780*/  LDS R8, [R6+0x110] ;  /* 0x0001100006087984 */ /* 0x000ee80000000800 */
[----:B------:R-:W-:Y:S04]  /*0790*/  LDS R13, [R6+0x114] ;  /* 0x00011400060d7984 */ /* 0x000fe80000000800 */
[----:B------:R-:W4:Y:S01]  /*07a0*/  LDS R10, [R6+0x118] ;  /* 0x00011800060a7984 */ /* 0x000f220000000800 */
[----:B0-----:R-:W-:-:S02]  /*07b0*/  IADD3 R2, PT, PT, R4, R5, R2 ;  /* 0x0000000504027210 */ /* 0x001fc40007ffe002 */
[----:B------:R-:W0:Y:S02]  /*07c0*/  LDC.64 R4, c[0x0][0x388] ;  /* 0x0000e200ff047b82 */ /* 0x000e240000000a00 */
[----:B-1----:R-:W-:Y:S01]  /*07d0*/  IADD3 R2, PT, PT, R2, R7, RZ ;  /* 0x0000000702027210 */ /* 0x002fe20007ffe0ff */
[----:B------:R-:W-:-:S04]  /*07e0*/  IMAD R7, R0, UR9, R3 ;  /* 0x0000000900077c24 */ /* 0x000fc8000f8e0203 */
[----:B--2---:R-:W-:-:S05]  /*07f0*/  IMAD R2, R9, 0x3, R2 ;  /* 0x0000000309027824 */ /* 0x004fca00078e0202 */
[----:B---3--:R-:W-:-:S04]  /*0800*/  IADD3 R2, PT, PT, R8, R11, R2 ;  /* 0x0000000b08027210 */ /* 0x008fc80007ffe002 */
[----:B----4-:R-:W-:Y:S01]  /*0810*/  IADD3 R2, PT, PT, R10, R13, R2 ;  /* 0x0000000d0a027210 */ /* 0x010fe20007ffe002 */
[----:B0-----:R-:W-:-:S04]  /*0820*/  IMAD.WIDE.U32 R4, R7, 0x4, R4 ;  /* 0x0000000407047825 */ /* 0x001fc800078e0004 */
[----:B------:R-:W-:-:S05]  /*0830*/  IMAD.HI R2, R2, 0x2e8ba2e9, RZ ;  /* 0x2e8ba2e902027827 */ /* 0x000fca00078e02ff */
[----:B------:R-:W-:-:S04]  /*0840*/  SHF.R.S32.HI R3, RZ, 0x1, R2 ;  /* 0x00000001ff037819 */ /* 0x000fc80000011402 */
[----:B------:R-:W-:-:S05]  /*0850*/  LEA.HI R3, R2, R3, RZ, 0x1 ;  /* 0x0000000302037211 */ /* 0x000fca00078f08ff */
[----:B------:R-:W-:Y:S01]  /*0860*/  STG.E desc[UR10][R4.64], R3 ;  /* 0x0000000304007986 */ /* 0x000fe2000c10190a */
[----:B------:R-:W-:Y:S05]  /*0870*/  EXIT ;  /* 0x000000000000794d */ /* 0x000fea0003800000 */
.L_x_3:
[----:B------:R-:W-:-:S00]  /*0880*/  BRA `(.L_x_3) ;  /* 0xfffffffc00fc7947 */ /* 0x000fc0000383ffff */
[----:B------:R-:W-:-:S00]  /*0890*/  NOP ;  /* 0x0000000000007918 */ /* 0x000fc00000000000 */
        /* <DEDUP_REMOVED lines=14> */
.L_x_4:


//--------------------- .nv.shared._Z6filterPKjPjjj --------------------------
	.section	.nv.shared._Z6filterPKjPjjj,"aw",@nobits
	.sectionflags	@""
	.align	4
.nv.shared._Z6filterPKjPjjj:
	.zero		5648


//--------------------- .nv.shared.reserved.0     --------------------------
	.section	.nv.shared.reserved.0,"aw",@nobits
	.weak		__nv_reservedSMEM_offset_0_alias
	.size		__nv_reservedSMEM_offset_0_alias, 0, 64
	.other		__nv_reservedSMEM_offset_0_alias,@"STO_CUDA_RESERVED_SHARED STV_DEFAULT"
__nv_reservedSMEM_offset_0_alias:
	.zero		0
	.zero		64


//--------------------- .nv.constant0._Z6filterPKjPjjj --------------------------
	.section	.nv.constant0._Z6filterPKjPjjj,"a",@progbits
	.sectionflags	@""
	.align	4
.nv.constant0._Z6filterPKjPjjj:
	.zero		920


//--------------------- SYMBOLS --------------------------

	.type		.nv.reservedSmem.offset0,@object
	.size		.nv.reservedSmem.offset0,0x4
	.type		.nv.reservedSmem.cap,@object
	.size		.nv.reservedSmem.cap,0x4
